	.headerflags	@"EF_CUDA_TEXMODE_UNIFIED EF_CUDA_64BIT_ADDRESS EF_CUDA_ACCELERATORS EF_CUDA_SM90 EF_CUDA_VIRTUAL_SM(EF_CUDA_SM90)"
	.elftype	@"ET_EXEC"


//--------------------- .nv.info                  --------------------------
	.section	.nv.info,"",@"SHT_CUDA_INFO"
	.align	4


	//----- nvinfo : EIATTR_REGCOUNT
	.align		4
        /*0000*/ 	.byte	0x04, 0x2f
        /*0002*/ 	.short	(.L_3 - .L_2)
	.align		4
.L_2:
        /*0004*/ 	.word	index@(triton_poi_fused_cat_30)
        /*0008*/ 	.word	0x00000039


	//----- nvinfo : EIATTR_MIN_STACK_SIZE
	.align		4
.L_3:
        /*000c*/ 	.byte	0x04, 0x12
        /*000e*/ 	.short	(.L_5 - .L_4)
	.align		4
.L_4:
        /*0010*/ 	.word	index@(triton_poi_fused_cat_30)
        /*0014*/ 	.word	0x00000000


	//----- nvinfo : EIATTR_FRAME_SIZE
	.align		4
.L_5:
        /*0018*/ 	.byte	0x04, 0x11
        /*001a*/ 	.short	(.L_7 - .L_6)
	.align		4
.L_6:
        /*001c*/ 	.word	index@(triton_poi_fused_cat_30)
        /*0020*/ 	.word	0x00000000


	//----- nvinfo : EIATTR_MIN_STACK_SIZE
	.align		4
.L_7:
        /*0024*/ 	.byte	0x04, 0x12
        /*0026*/ 	.short	(.L_9 - .L_8)
	.align		4
.L_8:
        /*0028*/ 	.word	index@(triton_poi_fused_cat_30)
        /*002c*/ 	.word	0x00000000
.L_9:


//--------------------- .nv.info.triton_poi_fused_cat_30 --------------------------
	.section	.nv.info.triton_poi_fused_cat_30,"",@"SHT_CUDA_INFO"
	.sectionflags	@""
	.align	4


	//----- nvinfo : EIATTR_CUDA_API_VERSION
	.align		4
        /*0000*/ 	.byte	0x04, 0x37
        /*0002*/ 	.short	(.L_11 - .L_10)
.L_10:
        /*0004*/ 	.word	0x0000007c


	//----- nvinfo : EIATTR_KPARAM_INFO
	.align		4
.L_11:
        /*0008*/ 	.byte	0x04, 0x17
        /*000a*/ 	.short	(.L_13 - .L_12)
.L_12:
        /*000c*/ 	.word	0x00000000
        /*0010*/ 	.short	0x0015
        /*0012*/ 	.short	0x00a8
        /*0014*/ 	.byte	0x00, 0xf0, 0x11, 0x00


	//----- nvinfo : EIATTR_KPARAM_INFO
	.align		4
.L_13:
        /*0018*/ 	.byte	0x04, 0x17
        /*001a*/ 	.short	(.L_15 - .L_14)
.L_14:
        /*001c*/ 	.word	0x00000000
        /*0020*/ 	.short	0x0014
        /*0022*/ 	.short	0x00a0
        /*0024*/ 	.byte	0x00, 0xf4, 0x21, 0x00


	//----- nvinfo : EIATTR_KPARAM_INFO
	.align		4
.L_15:
        /*0028*/ 	.byte	0x04, 0x17
        /*002a*/ 	.short	(.L_17 - .L_16)
.L_16:
        /*002c*/ 	.word	0x00000000
        /*0030*/ 	.short	0x0013
        /*0032*/ 	.short	0x0098
        /*0034*/ 	.byte	0x00, 0xf4, 0x21, 0x00


	//----- nvinfo : EIATTR_KPARAM_INFO
	.align		4
.L_17:
        /*0038*/ 	.byte	0x04, 0x17
        /*003a*/ 	.short	(.L_19 - .L_18)
.L_18:
        /*003c*/ 	.word	0x00000000
        /*0040*/ 	.short	0x0012
        /*0042*/ 	.short	0x0090
        /*0044*/ 	.byte	0x00, 0xf4, 0x21, 0x00


	//----- nvinfo : EIATTR_KPARAM_INFO
	.align		4
.L_19:
        /*0048*/ 	.byte	0x04, 0x17
        /*004a*/ 	.short	(.L_21 - .L_20)
.L_20:
        /*004c*/ 	.word	0x00000000
        /*0050*/ 	.short	0x0011
        /*0052*/ 	.short	0x0088
        /*0054*/ 	.byte	0x00, 0xf4, 0x21, 0x00


	//----- nvinfo : EIATTR_KPARAM_INFO
	.align		4
.L_21:
        /*0058*/ 	.byte	0x04, 0x17
        /*005a*/ 	.short	(.L_23 - .L_22)
.L_22:
        /*005c*/ 	.word	0x00000000
        /*0060*/ 	.short	0x0010
        /*0062*/ 	.short	0x0080
        /*0064*/ 	.byte	0x00, 0xf4, 0x21, 0x00


	//----- nvinfo : EIATTR_KPARAM_INFO
	.align		4
.L_23:
        /*0068*/ 	.byte	0x04, 0x17
        /*006a*/ 	.short	(.L_25 - .L_24)
.L_24:
        /*006c*/ 	.word	0x00000000
        /*0070*/ 	.short	0x000f
        /*0072*/ 	.short	0x0078
        /*0074*/ 	.byte	0x00, 0xf4, 0x21, 0x00


	//----- nvinfo : EIATTR_KPARAM_INFO
	.align		4
.L_25:
        /*0078*/ 	.byte	0x04, 0x17
        /*007a*/ 	.short	(.L_27 - .L_26)
.L_26:
        /*007c*/ 	.word	0x00000000
        /*0080*/ 	.short	0x000e
        /*0082*/ 	.short	0x0070
        /*0084*/ 	.byte	0x00, 0xf4, 0x21, 0x00


	//----- nvinfo : EIATTR_KPARAM_INFO
	.align		4
.L_27:
        /*0088*/ 	.byte	0x04, 0x17
        /*008a*/ 	.short	(.L_29 - .L_28)
.L_28:
        /*008c*/ 	.word	0x00000000
        /*0090*/ 	.short	0x000d
        /*0092*/ 	.short	0x0068
        /*0094*/ 	.byte	0x00, 0xf4, 0x21, 0x00


	//----- nvinfo : EIATTR_KPARAM_INFO
	.align		4
.L_29:
        /*0098*/ 	.byte	0x04, 0x17
        /*009a*/ 	.short	(.L_31 - .L_30)
.L_30:
        /*009c*/ 	.word	0x00000000
        /*00a0*/ 	.short	0x000c
        /*00a2*/ 	.short	0x0060
        /*00a4*/ 	.byte	0x00, 0xf4, 0x21, 0x00


	//----- nvinfo : EIATTR_KPARAM_INFO
	.align		4
.L_31:
        /*00a8*/ 	.byte	0x04, 0x17
        /*00aa*/ 	.short	(.L_33 - .L_32)
.L_32:
        /*00ac*/ 	.word	0x00000000
        /*00b0*/ 	.short	0x000b
        /*00b2*/ 	.short	0x0058
        /*00b4*/ 	.byte	0x00, 0xf4, 0x21, 0x00


	//----- nvinfo : EIATTR_KPARAM_INFO
	.align		4
.L_33:
        /*00b8*/ 	.byte	0x04, 0x17
        /*00ba*/ 	.short	(.L_35 - .L_34)
.L_34:
        /*00bc*/ 	.word	0x00000000
        /*00c0*/ 	.short	0x000a
        /*00c2*/ 	.short	0x0050
        /*00c4*/ 	.byte	0x00, 0xf4, 0x21, 0x00


	//----- nvinfo : EIATTR_KPARAM_INFO
	.align		4
.L_35:
        /*00c8*/ 	.byte	0x04, 0x17
        /*00ca*/ 	.short	(.L_37 - .L_36)
.L_36:
        /*00cc*/ 	.word	0x00000000
        /*00d0*/ 	.short	0x0009
        /*00d2*/ 	.short	0x0048
        /*00d4*/ 	.byte	0x00, 0xf4, 0x21, 0x00


	//----- nvinfo : EIATTR_KPARAM_INFO
	.align		4
.L_37:
        /*00d8*/ 	.byte	0x04, 0x17
        /*00da*/ 	.short	(.L_39 - .L_38)
.L_38:
        /*00dc*/ 	.word	0x00000000
        /*00e0*/ 	.short	0x0008
        /*00e2*/ 	.short	0x0040
        /*00e4*/ 	.byte	0x00, 0xf4, 0x21, 0x00


	//----- nvinfo : EIATTR_KPARAM_INFO
	.align		4
.L_39:
        /*00e8*/ 	.byte	0x04, 0x17
        /*00ea*/ 	.short	(.L_41 - .L_40)
.L_40:
        /*00ec*/ 	.word	0x00000000
        /*00f0*/ 	.short	0x0007
        /*00f2*/ 	.short	0x0038
        /*00f4*/ 	.byte	0x00, 0xf4, 0x21, 0x00


	//----- nvinfo : EIATTR_KPARAM_INFO
	.align		4
.L_41:
        /*00f8*/ 	.byte	0x04, 0x17
        /*00fa*/ 	.short	(.L_43 - .L_42)
.L_42:
        /*00fc*/ 	.word	0x00000000
        /*0100*/ 	.short	0x0006
        /*0102*/ 	.short	0x0030
        /*0104*/ 	.byte	0x00, 0xf4, 0x21, 0x00


	//----- nvinfo : EIATTR_KPARAM_INFO
	.align		4
.L_43:
        /*0108*/ 	.byte	0x04, 0x17
        /*010a*/ 	.short	(.L_45 - .L_44)
.L_44:
        /*010c*/ 	.word	0x00000000
        /*0110*/ 	.short	0x0005
        /*0112*/ 	.short	0x0028
        /*0114*/ 	.byte	0x00, 0xf4, 0x21, 0x00


	//----- nvinfo : EIATTR_KPARAM_INFO
	.align		4
.L_45:
        /*0118*/ 	.byte	0x04, 0x17
        /*011a*/ 	.short	(.L_47 - .L_46)
.L_46:
        /*011c*/ 	.word	0x00000000
        /*0120*/ 	.short	0x0004
        /*0122*/ 	.short	0x0020
        /*0124*/ 	.byte	0x00, 0xf4, 0x21, 0x00


	//----- nvinfo : EIATTR_KPARAM_INFO
	.align		4
.L_47:
        /*0128*/ 	.byte	0x04, 0x17
        /*012a*/ 	.short	(.L_49 - .L_48)
.L_48:
        /*012c*/ 	.word	0x00000000
        /*0130*/ 	.short	0x0003
        /*0132*/ 	.short	0x0018
        /*0134*/ 	.byte	0x00, 0xf4, 0x21, 0x00


	//----- nvinfo : EIATTR_KPARAM_INFO
	.align		4
.L_49:
        /*0138*/ 	.byte	0x04, 0x17
        /*013a*/ 	.short	(.L_51 - .L_50)
.L_50:
        /*013c*/ 	.word	0x00000000
        /*0140*/ 	.short	0x0002
        /*0142*/ 	.short	0x0010
        /*0144*/ 	.byte	0x00, 0xf4, 0x21, 0x00


	//----- nvinfo : EIATTR_KPARAM_INFO
	.align		4
.L_51:
        /*0148*/ 	.byte	0x04, 0x17
        /*014a*/ 	.short	(.L_53 - .L_52)
.L_52:
        /*014c*/ 	.word	0x00000000
        /*0150*/ 	.short	0x0001
        /*0152*/ 	.short	0x0008
        /*0154*/ 	.byte	0x00, 0xf4, 0x21, 0x00


	//----- nvinfo : EIATTR_KPARAM_INFO
	.align		4
.L_53:
        /*0158*/ 	.byte	0x04, 0x17
        /*015a*/ 	.short	(.L_55 - .L_54)
.L_54:
        /*015c*/ 	.word	0x00000000
        /*0160*/ 	.short	0x0000
        /*0162*/ 	.short	0x0000
        /*0164*/ 	.byte	0x00, 0xf4, 0x21, 0x00


	//----- nvinfo : EIATTR_SPARSE_MMA_MASK
	.align		4
.L_55:
        /*0168*/ 	.byte	0x03, 0x50
        /*016a*/ 	.short	0x0000


	//----- nvinfo : EIATTR_MAXREG_COUNT
	.align		4
        /*016c*/ 	.byte	0x03, 0x1b
        /*016e*/ 	.short	0x00ff


	//----- nvinfo : EIATTR_EXIT_INSTR_OFFSETS
	.align		4
        /*0170*/ 	.byte	0x04, 0x1c
        /*0172*/ 	.short	(.L_57 - .L_56)


	//   ....[0]....
.L_56:
        /*0174*/ 	.word	0x00001290


	//   ....[1]....
        /*0178*/ 	.word	0x000012b0


	//----- nvinfo : EIATTR_REQNTID
	.align		4
.L_57:
        /*017c*/ 	.byte	0x04, 0x10
        /*017e*/ 	.short	(.L_59 - .L_58)
.L_58:
        /*0180*/ 	.word	0x00000100
        /*0184*/ 	.word	0x00000001
        /*0188*/ 	.word	0x00000001


	//----- nvinfo : EIATTR_CBANK_PARAM_SIZE
	.align		4
.L_59:
        /*018c*/ 	.byte	0x03, 0x19
        /*018e*/ 	.short	0x00ac


	//----- nvinfo : EIATTR_PARAM_CBANK
	.align		4
        /*0190*/ 	.byte	0x04, 0x0a
        /*0192*/ 	.short	(.L_61 - .L_60)
	.align		4
.L_60:
        /*0194*/ 	.word	index@(.nv.constant0.triton_poi_fused_cat_30)
        /*0198*/ 	.short	0x0210
        /*019a*/ 	.short	0x00ac


	//----- nvinfo : EIATTR_SW_WAR
	.align		4
.L_61:
        /*019c*/ 	.byte	0x04, 0x36
        /*019e*/ 	.short	(.L_63 - .L_62)
.L_62:
        /*01a0*/ 	.word	0x00000008
.L_63:


//--------------------- .nv.callgraph             --------------------------
	.section	.nv.callgraph,"",@"SHT_CUDA_CALLGRAPH"
	.align	4
	.sectionentsize	8
	.align		4
        /*0000*/ 	.word	0x00000000
	.align		4
        /*0004*/ 	.word	0xffffffff
	.align		4
        /*0008*/ 	.word	0x00000000
	.align		4
        /*000c*/ 	.word	0xfffffffe
	.align		4
        /*0010*/ 	.word	0x00000000
	.align		4
        /*0014*/ 	.word	0xfffffffd
	.align		4
        /*0018*/ 	.word	0x00000000
	.align		4
        /*001c*/ 	.word	0xfffffffc


//--------------------- .nv.constant4             --------------------------
	.section	.nv.constant4,"a",@progbits
	.align	8
	.align		8
.nv.constant4:
        /*0000*/ 	.dword	_$_str
	.align		8
        /*0008*/ 	.dword	_$_str_$_2


//--------------------- .text.triton_poi_fused_cat_30 --------------------------
	.section	.text.triton_poi_fused_cat_30,"ax",@progbits
	.align	128
        .global         triton_poi_fused_cat_30
        .type           triton_poi_fused_cat_30,@function
        .size           triton_poi_fused_cat_30,(.L_x_1 - triton_poi_fused_cat_30)
        .other          triton_poi_fused_cat_30,@"STO_CUDA_ENTRY STV_DEFAULT"
triton_poi_fused_cat_30:
.text.triton_poi_fused_cat_30:
[----:B------:R-:W0:Y:S01]  /*0000*/  LDC R1, c[0x0][0x28] ;  /* 0x00000a00ff017b82 */ /* 0x000e220000000800 */
[----:B------:R-:W1:Y:S07]  /*0010*/  S2R R0, SR_TID.X ;  /* 0x0000000000007919 */ /* 0x000e6e0000002100 */
[----:B------:R-:W2:Y:S01]  /*0020*/  LDC.64 R4, c[0x0][0x220] ;  /* 0x00008800ff047b82 */ /* 0x000ea20000000a00 */
[----:B------:R-:W-:Y:S01]  /*0030*/  CS2R R16, SRZ ;  /* 0x0000000000107805 */ /* 0x000fe2000001ff00 */
[----:B------:R-:W-:Y:S01]  /*0040*/  ULDC.64 UR4, c[0x0][0x208] ;  /* 0x0000820000047ab9 */ /* 0x000fe20000000a00 */
[----:B------:R-:W3:Y:S01]  /*0050*/  S2R R3, SR_CTAID.X ;  /* 0x0000000000037919 */ /* 0x000ee20000002500 */
[----:B------:R-:W-:-:S04]  /*0060*/  ULDC.64 UR6, c[0x0][0x238] ;  /* 0x00008e0000067ab9 */ /* 0x000fc80000000a00 */
[----:B------:R-:W4:Y:S08]  /*0070*/  LDC.64 R28, c[0x0][0x258] ;  /* 0x00009600ff1c7b82 */ /* 0x000f300000000a00 */
[----:B------:R-:W5:Y:S08]  /*0080*/  LDC.64 R22, c[0x0][0x248] ;  /* 0x00009200ff167b82 */ /* 0x000f700000000a00 */
[----:B------:R-:W4:Y:S01]  /*0090*/  LDC.64 R18, c[0x0][0x240] ;  /* 0x00009000ff127b82 */ /* 0x000f220000000a00 */
[----:B-1----:R-:W-:-:S07]  /*00a0*/  IMAD.SHL.U32 R0, R0, 0x2, RZ ;  /* 0x0000000200007824 */ /* 0x002fce00078e00ff */
[----:B------:R-:W1:Y:S01]  /*00b0*/  LDC.64 R24, c[0x0][0x250] ;  /* 0x00009400ff187b82 */ /* 0x000e620000000a00 */
[----:B------:R-:W-:Y:S02]  /*00c0*/  LOP3.LUT R0, R0, 0x1fe, RZ, 0xc0, !PT ;  /* 0x000001fe00007812 */ /* 0x000fe400078ec0ff */
[----:B------:R-:W-:Y:S02]  /*00d0*/  CS2R R10, SRZ ;  /* 0x00000000000a7805 */ /* 0x000fe4000001ff00 */
[----:B------:R-:W-:Y:S02]  /*00e0*/  CS2R R8, SRZ ;  /* 0x0000000000087805 */ /* 0x000fe4000001ff00 */
[----:B------:R-:W-:Y:S02]  /*00f0*/  CS2R R14, SRZ ;  /* 0x00000000000e7805 */ /* 0x000fe4000001ff00 */
[----:B------:R-:W-:Y:S01]  /*0100*/  CS2R R12, SRZ ;  /* 0x00000000000c7805 */ /* 0x000fe2000001ff00 */
[----:B---3--:R-:W-:Y:S01]  /*0110*/  IMAD R2, R3, 0x200, R0 ;  /* 0x0000020003027824 */ /* 0x008fe200078e0200 */
[----:B------:R-:W-:Y:S01]  /*0120*/  CS2R R46, SRZ ;  /* 0x00000000002e7805 */ /* 0x000fe2000001ff00 */
[----:B------:R-:W3:Y:S02]  /*0130*/  LDC.64 R52, c[0x0][0x218] ;  /* 0x00008600ff347b82 */ /* 0x000ee40000000a00 */
[----:B------:R-:W-:-:S05]  /*0140*/  IMAD.HI R0, R2, 0x66666667, RZ ;  /* 0x6666666702007827 */ /* 0x000fca00078e02ff */
[----:B------:R-:W-:Y:S01]  /*0150*/  SHF.R.U32.HI R3, RZ, 0x1f, R0 ;  /* 0x0000001fff037819 */ /* 0x000fe20000011600 */
[----:B------:R-:W3:Y:S03]  /*0160*/  LDC.64 R42, c[0x0][0x228] ;  /* 0x00008a00ff2a7b82 */ /* 0x000ee60000000a00 */
[----:B------:R-:W-:-:S05]  /*0170*/  LEA.HI.SX32 R3, R0, R3, 0x19 ;  /* 0x0000000300037211 */ /* 0x000fca00078fcaff */
[----:B------:R-:W-:Y:S01]  /*0180*/  IMAD R6, R3, -0x140, R2 ;  /* 0xfffffec003067824 */ /* 0x000fe200078e0202 */
[----:B------:R-:W3:Y:S03]  /*0190*/  LDC.64 R38, c[0x0][0x268] ;  /* 0x00009a00ff267b82 */ /* 0x000ee60000000a00 */
[C---:B--2---:R-:W-:Y:S01]  /*01a0*/  IMAD.WIDE R4, R6.reuse, 0x4, R4 ;  /* 0x0000000406047825 */ /* 0x044fe200078e0204 */
[----:B------:R-:W-:-:S03]  /*01b0*/  ISETP.GE.AND P1, PT, R6, 0x60, PT ;  /* 0x000000600600780c */ /* 0x000fc60003f26270 */
[----:B------:R-:W-:Y:S01]  /*01c0*/  VIADD R0, R6, 0xffffffa0 ;  /* 0xffffffa006007836 */ /* 0x000fe20000000000 */
[----:B------:R-:W-:Y:S01]  /*01d0*/  ISETP.LT.AND P3, PT, R2, 0x48ad00, !P1 ;  /* 0x0048ad000200780c */ /* 0x000fe20004f61270 */
[----:B------:R-:W-:Y:S01]  /*01e0*/  IMAD.SHL.U32 R7, R3, 0x40, RZ ;  /* 0x0000004003077824 */ /* 0x000fe200078e00ff */
[----:B------:R-:W-:Y:S01]  /*01f0*/  SHF.R.S32.HI R32, RZ, 0x1f, R6 ;  /* 0x0000001fff207819 */ /* 0x000fe20000011406 */
[----:B----4-:R-:W-:Y:S01]  /*0200*/  IMAD.WIDE R28, R6, 0x4, R28 ;  /* 0x00000004061c7825 */ /* 0x010fe200078e021c */
[----:B------:R-:W-:Y:S01]  /*0210*/  P2R R20, PR, RZ, 0x2 ;  /* 0x00000002ff147803 */ /* 0x000fe20000000000 */
[----:B------:R-:W2:Y:S08]  /*0220*/  LDC.64 R40, c[0x0][0x210] ;  /* 0x00008400ff287b82 */ /* 0x000eb00000000a00 */
[----:B------:R4:W2:Y:S01]  /*0230*/  @P3 LDG.E.EL.64 R16, desc[UR4][R4.64] ;  /* 0x0000000404103981 */ /* 0x0008a2000c2e1b00 */
[----:B------:R-:W-:Y:S01]  /*0240*/  ISETP.GE.U32.AND P0, PT, R0, 0x40, PT ;  /* 0x000000400000780c */ /* 0x000fe20003f06070 */
[----:B-----5:R-:W-:Y:S01]  /*0250*/  IMAD.WIDE R22, R6, 0x4, R22 ;  /* 0x0000000406167825 */ /* 0x020fe200078e0216 */
[----:B------:R-:W-:-:S02]  /*0260*/  IADD3 R0, P2, R6, R7, RZ ;  /* 0x0000000706007210 */ /* 0x000fc40007f5e0ff */
[----:B------:R-:W-:Y:S01]  /*0270*/  CS2R R34, SRZ ;  /* 0x0000000000227805 */ /* 0x000fe2000001ff00 */
[----:B------:R-:W5:Y:S01]  /*0280*/  LDC.64 R44, c[0x0][0x230] ;  /* 0x00008c00ff2c7b82 */ /* 0x000f620000000a00 */
[----:B0-----:R-:W-:Y:S01]  /*0290*/  IMAD.WIDE R18, R6, 0x4, R18 ;  /* 0x0000000406127825 */ /* 0x001fe200078e0212 */
[----:B------:R-:W-:Y:S02]  /*02a0*/  LEA.HI.X.SX32 R7, R7, R32, 0x1, P2 ;  /* 0x0000002007077211 */ /* 0x000fe400010f0eff */
[----:B------:R-:W-:Y:S01]  /*02b0*/  ISETP.LT.AND P2, PT, R2, 0x48ad00, !P0 ;  /* 0x0048ad000200780c */ /* 0x000fe20004741270 */
[C---:B------:R-:W-:Y:S01]  /*02c0*/  IMAD.SHL.U32 R26, R0.reuse, 0x4, RZ ;  /* 0x00000004001a7824 */ /* 0x040fe200078e00ff */
[----:B------:R-:W-:Y:S01]  /*02d0*/  SHF.L.U64.HI R0, R0, 0x2, R7 ;  /* 0x0000000200007819 */ /* 0x000fe20000010207 */
[----:B-1----:R-:W-:Y:S01]  /*02e0*/  IMAD.WIDE R24, R6, 0x4, R24 ;  /* 0x0000000406187825 */ /* 0x002fe200078e0218 */
[----:B------:R-:W0:Y:S03]  /*02f0*/  LDC.64 R36, c[0x0][0x278] ;  /* 0x00009e00ff247b82 */ /* 0x000e260000000a00 */
[----:B------:R-:W-:Y:S01]  /*0300*/  IMAD R33, R3, 0x60, RZ ;  /* 0x0000006003217824 */ /* 0x000fe200078e02ff */
[----:B------:R-:W-:-:S02]  /*0310*/  IADD3 R30, P4, R26, UR6, RZ ;  /* 0x000000061a1e7c10 */ /* 0x000fc4000ff9e0ff */
[----:B------:R-:W-:Y:S02]  /*0320*/  ISETP.GT.AND P1, PT, R6, 0xff, PT ;  /* 0x000000ff0600780c */ /* 0x000fe40003f24270 */
[----:B------:R-:W-:Y:S01]  /*0330*/  IADD3.X R31, R0, UR7, RZ, P4, !PT ;  /* 0x00000007001f7c10 */ /* 0x000fe2000a7fe4ff */
[----:B------:R-:W3:Y:S01]  /*0340*/  @P2 LDG.E.EL.64 R10, desc[UR4][R28.64+-0x180] ;  /* 0xfffe80041c0a2981 */ /* 0x000ee2000c2e1b00 */
[----:B------:R-:W-:Y:S01]  /*0350*/  ULDC.64 UR6, c[0x0][0x260] ;  /* 0x0000980000067ab9 */ /* 0x000fe20000000a00 */
[----:B----4-:R-:W-:Y:S02]  /*0360*/  P2R R5, PR, RZ, 0x1 ;  /* 0x00000001ff057803 */ /* 0x010fe40000000000 */
[----:B------:R-:W4:Y:S04]  /*0370*/  @P2 LDG.E.EL.64 R8, desc[UR4][R30.64+-0x180] ;  /* 0xfffe80041e082981 */ /* 0x000f28000c2e1b00 */
[----:B------:R1:W5:Y:S04]  /*0380*/  @P2 LDG.E.EL.64 R14, desc[UR4][R22.64+-0x180] ;  /* 0xfffe8004160e2981 */ /* 0x000368000c2e1b00 */
[----:B------:R0:W5:Y:S04]  /*0390*/  @P2 LDG.E.EL.64 R12, desc[UR4][R18.64+-0x180] ;  /* 0xfffe8004120c2981 */ /* 0x000168000c2e1b00 */
[----:B------:R-:W5:Y:S01]  /*03a0*/  @P2 LDG.E.EL.64 R46, desc[UR4][R24.64+-0x180] ;  /* 0xfffe8004182e2981 */ /* 0x000f62000c2e1b00 */
[----:B------:R-:W-:Y:S01]  /*03b0*/  IADD3 R3, P4, R6, R33, RZ ;  /* 0x0000002106037210 */ /* 0x000fe20007f9e0ff */
[----:B-1----:R-:W1:Y:S03]  /*03c0*/  LDC.64 R22, c[0x0][0x298] ;  /* 0x0000a600ff167b82 */ /* 0x002e660000000a00 */
[----:B------:R-:W-:-:S02]  /*03d0*/  LEA.HI.X.SX32 R32, R33, R32, 0x1, P4 ;  /* 0x0000002021207211 */ /* 0x000fc400020f0eff */
[----:B------:R-:W-:-:S04]  /*03e0*/  LEA R30, P4, R3, UR6, 0x2 ;  /* 0x00000006031e7c11 */ /* 0x000fc8000f8810ff */
[----:B------:R-:W-:Y:S01]  /*03f0*/  LEA.HI.X R31, R3, UR7, R32, 0x2, P4 ;  /* 0x00000007031f7c11 */ /* 0x000fe2000a0f1420 */
[----:B------:R-:W-:Y:S01]  /*0400*/  ULDC.64 UR6, c[0x0][0x288] ;  /* 0x0000a20000067ab9 */ /* 0x000fe20000000a00 */
[----:B-1----:R-:W-:Y:S01]  /*0410*/  IMAD.WIDE R22, R6, 0x4, R22 ;  /* 0x0000000406167825 */ /* 0x002fe200078e0216 */
[----:B--2---:R-:W-:-:S05]  /*0420*/  SEL R17, R17, RZ, P3 ;  /* 0x000000ff11117207 */ /* 0x004fca0001800000 */
[----:B------:R-:W-:-:S04]  /*0430*/  FADD R17, R17, 0.0010000000474974513054 ;  /* 0x3a83126f11117421 */ /* 0x000fc80000000000 */
[----:B0-----:R-:W0:Y:S02]  /*0440*/  MUFU.SQRT R19, R17 ;  /* 0x0000001100137308 */ /* 0x001e240000002000 */
[----:B0-----:R-:W-:Y:S01]  /*0450*/  FSETP.GT.AND P4, PT, R19, 8.50705917302346158658e+37, PT ;  /* 0x7e8000001300780b */ /* 0x001fe20003f84000 */
[----:B------:R-:W-:Y:S01]  /*0460*/  IMAD.MOV.U32 R17, RZ, RZ, 0x3e800000 ;  /* 0x3e800000ff117424 */ /* 0x000fe200078e00ff */
[----:B---3--:R-:W-:Y:S02]  /*0470*/  SEL R21, R11, RZ, P2 ;  /* 0x000000ff0b157207 */ /* 0x008fe40001000000 */
[----:B----4-:R-:W-:Y:S02]  /*0480*/  SEL R11, R8, RZ, P2 ;  /* 0x000000ff080b7207 */ /* 0x010fe40001000000 */
[----:B-----5:R-:W-:Y:S02]  /*0490*/  SEL R7, R14, RZ, P2 ;  /* 0x000000ff0e077207 */ /* 0x020fe40001000000 */
[----:B------:R-:W-:-:S02]  /*04a0*/  SEL R54, R15, RZ, P2 ;  /* 0x000000ff0f367207 */ /* 0x000fc40001000000 */
[----:B------:R-:W-:Y:S02]  /*04b0*/  SEL R50, R12, RZ, P2 ;  /* 0x000000ff0c327207 */ /* 0x000fe40001000000 */
[----:B------:R-:W-:Y:S02]  /*04c0*/  SEL R13, R13, RZ, P2 ;  /* 0x000000ff0d0d7207 */ /* 0x000fe40001000000 */
[----:B------:R-:W-:Y:S02]  /*04d0*/  SEL R46, R46, RZ, P2 ;  /* 0x000000ff2e2e7207 */ /* 0x000fe40001000000 */
[----:B------:R-:W-:Y:S02]  /*04e0*/  SEL R48, R47, RZ, P2 ;  /* 0x000000ff2f307207 */ /* 0x000fe40001000000 */
[----:B------:R-:W-:Y:S02]  /*04f0*/  SEL R3, R10, RZ, P2 ;  /* 0x000000ff0a037207 */ /* 0x000fe40001000000 */
[----:B------:R-:W-:-:S02]  /*0500*/  SEL R8, R9, RZ, P2 ;  /* 0x000000ff09087207 */ /* 0x000fc40001000000 */
[C---:B------:R-:W-:Y:S01]  /*0510*/  FSETP.GEU.AND P2, PT, R19.reuse, 1.175494350822287508e-38, PT ;  /* 0x008000001300780b */ /* 0x040fe20003f4e000 */
[----:B------:R-:W-:Y:S01]  /*0520*/  @P4 FMUL R19, R19, 0.25 ;  /* 0x3e80000013134820 */ /* 0x000fe20000400000 */
[----:B------:R-:W-:Y:S02]  /*0530*/  FSEL R47, R17, 1, P4 ;  /* 0x3f800000112f7808 */ /* 0x000fe40002000000 */
[----:B------:R-:W-:-:S04]  /*0540*/  IADD3 R26, P4, R26, UR6, RZ ;  /* 0x000000061a1a7c10 */ /* 0x000fc8000ff9e0ff */
[----:B------:R-:W-:Y:S02]  /*0550*/  IADD3.X R27, R0, UR7, RZ, P4, !PT ;  /* 0x00000007001b7c10 */ /* 0x000fe4000a7fe4ff */
[----:B------:R-:W-:Y:S02]  /*0560*/  ISETP.LT.AND P4, PT, R2, 0x48ad00, P1 ;  /* 0x0048ad000200780c */ /* 0x000fe40000f81270 */
[----:B------:R-:W-:-:S11]  /*0570*/  CS2R R14, SRZ ;  /* 0x00000000000e7805 */ /* 0x000fd6000001ff00 */
[----:B------:R0:W2:Y:S01]  /*0580*/  @P4 LDG.E.EL.64 R14, desc[UR4][R22.64+-0x400] ;  /* 0xfffc0004160e4981 */ /* 0x0000a2000c2e1b00 */
[----:B------:R-:W-:Y:S01]  /*0590*/  SEL R16, R16, RZ, P3 ;  /* 0x000000ff10107207 */ /* 0x000fe20001800000 */
[----:B------:R-:W-:-:S04]  /*05a0*/  FADD R7, R7, 0.0010000000474974513054 ;  /* 0x3a83126f07077421 */ /* 0x000fc80000000000 */
[----:B------:R-:W-:Y:S01]  /*05b0*/  FADD R16, R16, 0.0010000000474974513054 ;  /* 0x3a83126f10107421 */ /* 0x000fe20000000000 */
[----:B------:R-:W1:Y:S01]  /*05c0*/  MUFU.SQRT R49, R7 ;  /* 0x0000000700317308 */ /* 0x000e620000002000 */
[----:B------:R-:W-:Y:S01]  /*05d0*/  @!P2 FMUL R19, R19, 16777216 ;  /* 0x4b8000001313a820 */ /* 0x000fe20000400000 */
[----:B------:R-:W-:Y:S01]  /*05e0*/  @!P2 FMUL R47, R47, 16777216 ;  /* 0x4b8000002f2fa820 */ /* 0x000fe20000400000 */
[----:B------:R-:W-:Y:S01]  /*05f0*/  P2R R9, PR, RZ, 0x10 ;  /* 0x00000010ff097803 */ /* 0x000fe20000000000 */
[----:B0-----:R-:W0:Y:S04]  /*0600*/  LDC.64 R22, c[0x0][0x270] ;  /* 0x00009c00ff167b82 */ /* 0x001e280000000a00 */
[----:B------:R-:W3:Y:S01]  /*0610*/  MUFU.SQRT R4, R16 ;  /* 0x0000001000047308 */ /* 0x000ee20000002000 */
[----:B-1----:R-:W-:-:S02]  /*0620*/  FSETP.GT.AND P2, PT, R49, 8.50705917302346158658e+37, PT ;  /* 0x7e8000003100780b */ /* 0x002fc40003f44000 */
[C---:B---3--:R-:W-:Y:S02]  /*0630*/  FSETP.GT.AND P6, PT, R4.reuse, 8.50705917302346158658e+37, PT ;  /* 0x7e8000000400780b */ /* 0x048fe40003fc4000 */
[----:B------:R-:W-:Y:S01]  /*0640*/  FSETP.GEU.AND P5, PT, R4, 1.175494350822287508e-38, PT ;  /* 0x008000000400780b */ /* 0x000fe20003fae000 */
[----:B------:R-:W-:Y:S01]  /*0650*/  VIADD R32, R6, 0xffffff60 ;  /* 0xffffff6006207836 */ /* 0x000fe20000000000 */
[----:B------:R-:W-:-:S09]  /*0660*/  FSEL R51, R17, 1, P6 ;  /* 0x3f80000011337808 */ /* 0x000fd20003000000 */
[----:B------:R-:W-:Y:S02]  /*0670*/  @P6 FMUL R4, R4, 0.25 ;  /* 0x3e80000004046820 */ /* 0x000fe40000400000 */
[----:B------:R-:W-:Y:S02]  /*0680*/  @!P5 FMUL R51, R51, 16777216 ;  /* 0x4b8000003333d820 */ /* 0x000fe40000400000 */
[----:B------:R-:W-:Y:S01]  /*0690*/  @!P5 FMUL R4, R4, 16777216 ;  /* 0x4b8000000404d820 */ /* 0x000fe20000400000 */
[----:B------:R-:W-:Y:S01]  /*06a0*/  CS2R R28, SRZ ;  /* 0x00000000001c7805 */ /* 0x000fe2000001ff00 */
[----:B0-----:R-:W-:Y:S01]  /*06b0*/  IMAD.WIDE R24, R6, 0x4, R22 ;  /* 0x0000000406187825 */ /* 0x001fe200078e0216 */
[----:B--2---:R-:W-:Y:S02]  /*06c0*/  SEL R14, R14, RZ, P4 ;  /* 0x000000ff0e0e7207 */ /* 0x004fe40002000000 */
[----:B------:R-:W-:-:S03]  /*06d0*/  SEL R15, R15, RZ, P4 ;  /* 0x000000ff0f0f7207 */ /* 0x000fc60002000000 */
[----:B------:R-:W-:Y:S02]  /*06e0*/  FADD R0, R14, 0.0010000000474974513054 ;  /* 0x3a83126f0e007421 */ /* 0x000fe40000000000 */
[----:B------:R-:W-:Y:S02]  /*06f0*/  FADD R12, R15, 0.0010000000474974513054 ;  /* 0x3a83126f0f0c7421 */ /* 0x000fe40000000000 */
[----:B------:R-:W0:Y:S08]  /*0700*/  MUFU.SQRT R10, R0 ;  /* 0x00000000000a7308 */ /* 0x000e300000002000 */
[----:B------:R-:W1:Y:S01]  /*0710*/  MUFU.SQRT R14, R12 ;  /* 0x0000000c000e7308 */ /* 0x000e620000002000 */
[----:B0-----:R-:W-:-:S04]  /*0720*/  FSETP.GEU.AND P0, PT, R10, 1.175494350822287508e-38, PT ;  /* 0x008000000a00780b */ /* 0x001fc80003f0e000 */
[----:B------:R-:W-:Y:S02]  /*0730*/  P2R R0, PR, RZ, 0x1 ;  /* 0x00000001ff007803 */ /* 0x000fe40000000000 */
[----:B-1----:R-:W-:Y:S02]  /*0740*/  FSETP.GEU.AND P0, PT, R14, 1.175494350822287508e-38, PT ;  /* 0x008000000e00780b */ /* 0x002fe40003f0e000 */
[C---:B------:R-:W-:Y:S02]  /*0750*/  FSETP.GEU.AND P4, PT, R49.reuse, 1.175494350822287508e-38, PT ;  /* 0x008000003100780b */ /* 0x040fe40003f8e000 */
[----:B------:R-:W-:Y:S02]  /*0760*/  P2R R18, PR, RZ, 0x1 ;  /* 0x00000001ff127803 */ /* 0x000fe40000000000 */
[----:B------:R-:W-:Y:S02]  /*0770*/  P2R R12, PR, RZ, 0x10 ;  /* 0x00000010ff0c7803 */ /* 0x000fe40000000000 */
[----:B------:R-:W-:Y:S01]  /*0780*/  ISETP.NE.AND P4, PT, R18, RZ, PT ;  /* 0x000000ff1200720c */ /* 0x000fe20003f85270 */
[----:B------:R-:W-:-:S03]  /*0790*/  @P2 FMUL R49, R49, 0.25 ;  /* 0x3e80000031312820 */ /* 0x000fc60000400000 */
[----:B------:R-:W-:Y:S02]  /*07a0*/  P2R R7, PR, RZ, 0x10 ;  /* 0x00000010ff077803 */ /* 0x000fe40000000000 */
[----:B------:R-:W-:Y:S02]  /*07b0*/  ISETP.NE.AND P4, PT, R0, RZ, PT ;  /* 0x000000ff0000720c */ /* 0x000fe40003f85270 */
[----:B------:R-:W-:Y:S02]  /*07c0*/  FSEL R0, R17, 1, P2 ;  /* 0x3f80000011007808 */ /* 0x000fe40001000000 */
[----:B------:R-:W-:-:S04]  /*07d0*/  ISETP.GE.U32.AND P2, PT, R32, 0x60, PT ;  /* 0x000000602000780c */ /* 0x000fc80003f46070 */
[----:B------:R-:W-:-:S13]  /*07e0*/  ISETP.LT.AND P5, PT, R2, 0x48ad00, !P2 ;  /* 0x0048ad000200780c */ /* 0x000fda00057a1270 */
[----:B------:R0:W2:Y:S01]  /*07f0*/  @P5 LDG.E.EL.64 R28, desc[UR4][R24.64+-0x280] ;  /* 0xfffd8004181c5981 */ /* 0x0000a2000c2e1b00 */
[----:B------:R-:W-:Y:S01]  /*0800*/  FSETP.GT.AND P6, PT, R10, 8.50705917302346158658e+37, PT ;  /* 0x7e8000000a00780b */ /* 0x000fe20003fc4000 */
[----:B------:R-:W-:-:S04]  /*0810*/  IMAD.WIDE R52, R6, 0x4, R52 ;  /* 0x0000000406347825 */ /* 0x000fc800078e0234 */
[----:B------:R-:W-:Y:S01]  /*0820*/  FADD R54, R54, 0.0010000000474974513054 ;  /* 0x3a83126f36367421 */ /* 0x000fe20000000000 */
[----:B------:R-:W-:Y:S01]  /*0830*/  FSEL R16, R17, 1, P6 ;  /* 0x3f80000011107808 */ /* 0x000fe20003000000 */
[----:B------:R-:W-:Y:S01]  /*0840*/  IMAD.WIDE R42, R6, 0x4, R42 ;  /* 0x00000004062a7825 */ /* 0x000fe200078e022a */
[----:B------:R1:W3:Y:S01]  /*0850*/  @P3 LDG.E.EL.64 R34, desc[UR4][R52.64] ;  /* 0x0000000434223981 */ /* 0x0002e2000c2e1b00 */
[----:B0-----:R-:W-:-:S04]  /*0860*/  CS2R R24, SRZ ;  /* 0x0000000000187805 */ /* 0x001fc8000001ff00 */
[----:B------:R-:W-:Y:S01]  /*0870*/  @P6 FMUL R10, R10, 0.25 ;  /* 0x3e8000000a0a6820 */ /* 0x000fe20000400000 */
[----:B------:R-:W-:Y:S01]  /*0880*/  FSETP.GT.AND P6, PT, R14, 8.50705917302346158658e+37, PT ;  /* 0x7e8000000e00780b */ /* 0x000fe20003fc4000 */
[----:B------:R-:W-:Y:S01]  /*0890*/  IMAD.IADD R33, R6, 0x1, R33 ;  /* 0x0000000106217824 */ /* 0x000fe200078e0221 */
[----:B-1----:R-:W0:Y:S01]  /*08a0*/  MUFU.SQRT R52, R54 ;  /* 0x0000003600347308 */ /* 0x002e220000002000 */
[----:B------:R1:W4:Y:S02]  /*08b0*/  @P3 LDG.E.EL.64 R24, desc[UR4][R42.64] ;  /* 0x000000042a183981 */ /* 0x000324000c2e1b00 */
[----:B------:R-:W-:Y:S01]  /*08c0*/  IMAD.WIDE R40, R33, 0x4, R40 ;  /* 0x0000000421287825 */ /* 0x000fe200078e0228 */
[----:B------:R-:W-:Y:S02]  /*08d0*/  CS2R R32, SRZ ;  /* 0x0000000000207805 */ /* 0x000fe4000001ff00 */
[----:B------:R-:W-:-:S04]  /*08e0*/  FSEL R15, R17, 1, P6 ;  /* 0x3f800000110f7808 */ /* 0x000fc80003000000 */
[----:B------:R-:W5:Y:S01]  /*08f0*/  @P3 LDG.E.EL.64 R32, desc[UR4][R40.64] ;  /* 0x0000000428203981 */ /* 0x000f62000c2e1b00 */
[----:B-1----:R-:W-:Y:S01]  /*0900*/  IMAD.WIDE R42, R6, 0x4, R38 ;  /* 0x00000004062a7825 */ /* 0x002fe200078e0226 */
[----:B------:R-:W-:-:S03]  /*0910*/  CS2R R38, SRZ ;  /* 0x0000000000267805 */ /* 0x000fc6000001ff00 */
[----:B------:R-:W-:Y:S01]  /*0920*/  @P6 FMUL R14, R14, 0.25 ;  /* 0x3e8000000e0e6820 */ /* 0x000fe20000400000 */
[C---:B0-----:R-:W-:Y:S02]  /*0930*/  FSETP.GT.AND P6, PT, R52.reuse, 8.50705917302346158658e+37, PT ;  /* 0x7e8000003400780b */ /* 0x041fe40003fc4000 */
[----:B------:R-:W3:Y:S01]  /*0940*/  @P5 LDG.E.EL.64 R38, desc[UR4][R42.64+-0x280] ;  /* 0xfffd80042a265981 */ /* 0x000ee2000c2e1b00 */
[----:B------:R-:W-:Y:S02]  /*0950*/  FSETP.GEU.AND P0, PT, R52, 1.175494350822287508e-38, PT ;  /* 0x008000003400780b */ /* 0x000fe40003f0e000 */
[----:B------:R-:W-:Y:S02]  /*0960*/  FSEL R53, R17, 1, P6 ;  /* 0x3f80000011357808 */ /* 0x000fe40003000000 */
[----:B------:R-:W-:-:S06]  /*0970*/  P2R R18, PR, RZ, 0x10 ;  /* 0x00000010ff127803 */ /* 0x000fcc0000000000 */
[----:B------:R-:W-:Y:S01]  /*0980*/  @P6 FMUL R52, R52, 0.25 ;  /* 0x3e80000034346820 */ /* 0x000fe20000400000 */
[----:B------:R-:W0:Y:S03]  /*0990*/  MUFU.RCP R4, R4 ;  /* 0x0000000400047308 */ /* 0x000e260000001000 */
[----:B------:R-:W-:Y:S01]  /*09a0*/  @!P0 FMUL R52, R52, 16777216 ;  /* 0x4b80000034348820 */ /* 0x000fe20000400000 */
[----:B------:R-:W-:Y:S01]  /*09b0*/  @!P0 FMUL R53, R53, 16777216 ;  /* 0x4b80000035358820 */ /* 0x000fe20000400000 */
[----:B------:R-:W-:Y:S02]  /*09c0*/  ISETP.NE.AND P0, PT, R5, RZ, PT ;  /* 0x000000ff0500720c */ /* 0x000fe40003f05270 */
[----:B------:R-:W-:Y:S01]  /*09d0*/  CS2R R22, SRZ ;  /* 0x0000000000167805 */ /* 0x000fe2000001ff00 */
[----:B------:R-:W-:-:S05]  /*09e0*/  IMAD.WIDE R44, R6, 0x4, R44 ;  /* 0x00000004062c7825 */ /* 0x000fca00078e022c */
[----:B------:R1:W3:Y:S01]  /*09f0*/  @P5 LDG.E.EL.64 R22, desc[UR4][R30.64+-0x280] ;  /* 0xfffd80041e165981 */ /* 0x0002e2000c2e1b00 */
[----:B0-----:R-:W-:Y:S01]  /*0a00*/  FMUL R51, R4, R51 ;  /* 0x0000003304337220 */ /* 0x001fe20000400000 */
[----:B------:R-:W-:Y:S02]  /*0a10*/  CS2R R4, SRZ ;  /* 0x0000000000047805 */ /* 0x000fe4000001ff00 */
[----:B-1----:R-:W-:Y:S01]  /*0a20*/  CS2R R30, SRZ ;  /* 0x00000000001e7805 */ /* 0x002fe2000001ff00 */
[----:B------:R-:W-:-:S05]  /*0a30*/  IMAD.WIDE R36, R6, 0x4, R36 ;  /* 0x0000000406247825 */ /* 0x000fca00078e0224 */
[----:B------:R0:W3:Y:S02]  /*0a40*/  @P3 LDG.E.EL.64 R30, desc[UR4][R44.64] ;  /* 0x000000042c1e3981 */ /* 0x0000e4000c2e1b00 */
[----:B0-----:R-:W-:-:S06]  /*0a50*/  CS2R R44, SRZ ;  /* 0x00000000002c7805 */ /* 0x001fcc000001ff00 */
[----:B------:R0:W3:Y:S01]  /*0a60*/  @P5 LDG.E.EL.64 R44, desc[UR4][R36.64+-0x280] ;  /* 0xfffd8004242c5981 */ /* 0x0000e2000c2e1b00 */
[----:B------:R-:W-:Y:S01]  /*0a70*/  MUFU.RCP R52, R52 ;  /* 0x0000003400347308 */ /* 0x000fe20000001000 */
[----:B0-----:R-:W0:Y:S02]  /*0a80*/  LDC.64 R36, c[0x0][0x280] ;  /* 0x0000a000ff247b82 */ /* 0x001e240000000a00 */
[----:B0-----:R-:W-:Y:S01]  /*0a90*/  IMAD.WIDE R36, R6, 0x4, R36 ;  /* 0x0000000406247825 */ /* 0x001fe200078e0224 */
[----:B--2---:R-:W-:Y:S02]  /*0aa0*/  SEL R28, R28, RZ, P5 ;  /* 0x000000ff1c1c7207 */ /* 0x004fe40002800000 */
[----:B------:R-:W-:-:S03]  /*0ab0*/  SEL R29, R29, RZ, P5 ;  /* 0x000000ff1d1d7207 */ /* 0x000fc60002800000 */
[----:B------:R-:W-:Y:S02]  /*0ac0*/  FADD R28, R28, 0.0010000000474974513054 ;  /* 0x3a83126f1c1c7421 */ /* 0x000fe40000000000 */
[----:B------:R-:W-:Y:S02]  /*0ad0*/  FADD R29, R29, 0.0010000000474974513054 ;  /* 0x3a83126f1d1d7421 */ /* 0x000fe40000000000 */
[----:B------:R-:W0:Y:S08]  /*0ae0*/  MUFU.SQRT R42, R28 ;  /* 0x0000001c002a7308 */ /* 0x000e300000002000 */
[----:B------:R-:W1:Y:S01]  /*0af0*/  MUFU.SQRT R41, R29 ;  /* 0x0000001d00297308 */ /* 0x000e620000002000 */
[----:B0-----:R-:W-:-:S02]  /*0b00*/  FSETP.GT.AND P6, PT, R42, 8.50705917302346158658e+37, PT ;  /* 0x7e8000002a00780b */ /* 0x001fc40003fc4000 */
[----:B-1----:R-:W-:Y:S02]  /*0b10*/  FSETP.GT.AND P4, PT, R41, 8.50705917302346158658e+37, PT ;  /* 0x7e8000002900780b */ /* 0x002fe40003f84000 */
[----:B------:R-:W-:Y:S02]  /*0b20*/  FSETP.GEU.AND P1, PT, R42, 1.175494350822287508e-38, PT ;  /* 0x008000002a00780b */ /* 0x000fe40003f2e000 */
[----:B------:R-:W-:-:S07]  /*0b30*/  FSEL R40, R17, 1, P6 ;  /* 0x3f80000011287808 */ /* 0x000fce0003000000 */
[----:B------:R-:W-:Y:S01]  /*0b40*/  @P6 FMUL R42, R42, 0.25 ;  /* 0x3e8000002a2a6820 */ /* 0x000fe20000400000 */
[----:B------:R-:W-:Y:S02]  /*0b50*/  FSETP.GEU.AND P6, PT, R41, 1.175494350822287508e-38, PT ;  /* 0x008000002900780b */ /* 0x000fe40003fce000 */
[----:B------:R-:W-:Y:S01]  /*0b60*/  FSEL R17, R17, 1, P4 ;  /* 0x3f80000011117808 */ /* 0x000fe20002000000 */
[----:B------:R-:W-:Y:S01]  /*0b70*/  @P4 FMUL R41, R41, 0.25 ;  /* 0x3e80000029294820 */ /* 0x000fe20000400000 */
[----:B------:R-:W-:-:S13]  /*0b80*/  ISETP.NE.AND P4, PT, R18, RZ, PT ;  /* 0x000000ff1200720c */ /* 0x000fda0003f85270 */
[----:B------:R-:W-:Y:S01]  /*0b90*/  @!P4 FMUL R10, R10, 16777216 ;  /* 0x4b8000000a0ac820 */ /* 0x000fe20000400000 */
[----:B------:R-:W-:Y:S01]  /*0ba0*/  @!P4 FMUL R16, R16, 16777216 ;  /* 0x4b8000001010c820 */ /* 0x000fe20000400000 */
[----:B------:R-:W-:-:S13]  /*0bb0*/  ISETP.NE.AND P4, PT, R7, RZ, PT ;  /* 0x000000ff0700720c */ /* 0x000fda0003f85270 */
[----:B------:R-:W-:Y:S01]  /*0bc0*/  @!P4 FMUL R14, R14, 16777216 ;  /* 0x4b8000000e0ec820 */ /* 0x000fe20000400000 */
[----:B------:R-:W-:Y:S01]  /*0bd0*/  @!P4 FMUL R15, R15, 16777216 ;  /* 0x4b8000000f0fc820 */ /* 0x000fe20000400000 */
[----:B------:R-:W-:-:S13]  /*0be0*/  ISETP.NE.AND P4, PT, R12, RZ, PT ;  /* 0x000000ff0c00720c */ /* 0x000fda0003f85270 */
[----:B------:R-:W-:Y:S01]  /*0bf0*/  @!P4 FMUL R49, R49, 16777216 ;  /* 0x4b8000003131c820 */ /* 0x000fe20000400000 */
[----:B------:R-:W-:Y:S01]  /*0c00*/  @!P4 FMUL R0, R0, 16777216 ;  /* 0x4b8000000000c820 */ /* 0x000fe20000400000 */
[----:B------:R-:W-:Y:S01]  /*0c10*/  ISETP.NE.AND P4, PT, R9, RZ, PT ;  /* 0x000000ff0900720c */ /* 0x000fe20003f85270 */
[----:B------:R0:W1:Y:S01]  /*0c20*/  MUFU.RCP R12, R19 ;  /* 0x00000013000c7308 */ /* 0x0000620000001000 */
[----:B------:R-:W-:-:S11]  /*0c30*/  @!P1 FMUL R42, R42, 16777216 ;  /* 0x4b8000002a2a9820 */ /* 0x000fd60000400000 */
[----:B------:R2:W4:Y:S01]  /*0c40*/  @P4 LDG.E.EL.64 R4, desc[UR4][R26.64+-0x400] ;  /* 0xfffc00041a044981 */ /* 0x000522000c2e1b00 */
[----:B------:R-:W-:Y:S01]  /*0c50*/  @!P6 FMUL R41, R41, 16777216 ;  /* 0x4b8000002929e820 */ /* 0x000fe20000400000 */
[----:B0-----:R-:W0:Y:S08]  /*0c60*/  LDC.64 R18, c[0x0][0x290] ;  /* 0x0000a400ff127b82 */ /* 0x001e300000000a00 */
[----:B--2---:R-:W2:Y:S01]  /*0c70*/  LDC.64 R26, c[0x0][0x2a0] ;  /* 0x0000a800ff1a7b82 */ /* 0x004ea20000000a00 */
[----:B-1----:R-:W-:Y:S01]  /*0c80*/  FMUL R47, R12, R47 ;  /* 0x0000002f0c2f7220 */ /* 0x002fe20000400000 */
[----:B------:R-:W1:Y:S08]  /*0c90*/  MUFU.RCP R9, R42 ;  /* 0x0000002a00097308 */ /* 0x000e700000001000 */
[----:B------:R-:W0:Y:S01]  /*0ca0*/  MUFU.RCP R12, R41 ;  /* 0x00000029000c7308 */ /* 0x000e220000001000 */
[----:B------:R-:W-:Y:S01]  /*0cb0*/  @!P1 FMUL R40, R40, 16777216 ;  /* 0x4b80000028289820 */ /* 0x000fe20000400000 */
[----:B------:R-:W-:-:S03]  /*0cc0*/  @!P6 FMUL R17, R17, 16777216 ;  /* 0x4b8000001111e820 */ /* 0x000fc60000400000 */
[----:B-1----:R-:W-:Y:S01]  /*0cd0*/  FMUL R40, R9, R40 ;  /* 0x0000002809287220 */ /* 0x002fe20000400000 */
[----:B--2---:R-:W-:Y:S02]  /*0ce0*/  IMAD.WIDE R42, R6, 0x4, R26 ;  /* 0x00000004062a7825 */ /* 0x004fe400078e021a */
[----:B------:R-:W1:Y:S02]  /*0cf0*/  LDC.64 R26, c[0x0][0x2a8] ;  /* 0x0000aa00ff1a7b82 */ /* 0x000e640000000a00 */
[----:B0-----:R-:W-:Y:S02]  /*0d00*/  FMUL R9, R12, R17 ;  /* 0x000000110c097220 */ /* 0x001fe40000400000 */
[----:B------:R-:W0:Y:S01]  /*0d10*/  MUFU.RCP R17, R10 ;  /* 0x0000000a00117308 */ /* 0x000e220000001000 */
[----:B------:R-:W-:Y:S01]  /*0d20*/  FMUL R7, R52, R53 ;  /* 0x0000003534077220 */ /* 0x000fe20000400000 */
[----:B------:R-:W-:Y:S01]  /*0d30*/  IMAD.WIDE R52, R6, 0x4, R18 ;  /* 0x0000000406347825 */ /* 0x000fe200078e0212 */
[----:B------:R-:W-:-:S02]  /*0d40*/  CS2R R18, SRZ ;  /* 0x0000000000127805 */ /* 0x000fc4000001ff00 */
[----:B------:R-:W-:-:S04]  /*0d50*/  CS2R R28, SRZ ;  /* 0x00000000001c7805 */ /* 0x000fc8000001ff00 */
[----:B------:R-:W2:Y:S04]  /*0d60*/  @P4 LDG.E.EL.64 R18, desc[UR4][R52.64+-0x400] ;  /* 0xfffc000434124981 */ /* 0x000ea8000c2e1b00 */
[----:B------:R1:W2:Y:S01]  /*0d70*/  @P5 LDG.E.EL.64 R28, desc[UR4][R36.64+-0x280] ;  /* 0xfffd8004241c5981 */ /* 0x0002a2000c2e1b00 */
[----:B0-----:R-:W-:Y:S01]  /*0d80*/  FMUL R12, R17, R16 ;  /* 0x00000010110c7220 */ /* 0x001fe20000400000 */
[----:B------:R-:W-:Y:S01]  /*0d90*/  CS2R R16, SRZ ;  /* 0x0000000000107805 */ /* 0x000fe2000001ff00 */
[----:B-1----:R-:W-:-:S05]  /*0da0*/  IMAD.WIDE R26, R6, 0x4, R26 ;  /* 0x00000004061a7825 */ /* 0x002fca00078e021a */
[----:B------:R-:W2:Y:S01]  /*0db0*/  @P4 LDG.E.EL.64 R16, desc[UR4][R42.64+-0x400] ;  /* 0xfffc00042a104981 */ /* 0x000ea2000c2e1b00 */
[----:B------:R-:W-:-:S06]  /*0dc0*/  CS2R R36, SRZ ;  /* 0x0000000000247805 */ /* 0x000fcc000001ff00 */
[----:B------:R-:W2:Y:S01]  /*0dd0*/  @P4 LDG.E.EL.64 R36, desc[UR4][R26.64+-0x400] ;  /* 0xfffc00041a244981 */ /* 0x000ea2000c2e1b00 */
[----:B------:R-:W0:Y:S01]  /*0de0*/  MUFU.RCP R49, R49 ;  /* 0x0000003100317308 */ /* 0x000e220000001000 */
[----:B------:R-:W-:Y:S01]  /*0df0*/  FADD R8, R8, -R13 ;  /* 0x8000000d08087221 */ /* 0x000fe20000000000 */
[----:B------:R-:W-:-:S06]  /*0e00*/  FADD R11, R11, -R50 ;  /* 0x800000320b0b7221 */ /* 0x000fcc0000000000 */
[----:B------:R-:W1:Y:S01]  /*0e10*/  MUFU.RCP R14, R14 ;  /* 0x0000000e000e7308 */ /* 0x000e620000001000 */
[----:B------:R-:W-:Y:S01]  /*0e20*/  FMUL R7, R7, R8 ;  /* 0x0000000807077220 */ /* 0x000fe20000400000 */
[----:B-----5:R-:W-:Y:S01]  /*0e30*/  SEL R10, R32, RZ, P3 ;  /* 0x000000ff200a7207 */ /* 0x020fe20001800000 */
[----:B0-----:R-:W-:Y:S02]  /*0e40*/  FMUL R0, R49, R0 ;  /* 0x0000000031007220 */ /* 0x001fe40000400000 */
[----:B------:R-:W-:Y:S01]  /*0e50*/  FFMA R21, R48, R7, R21 ;  /* 0x0000000730157223 */ /* 0x000fe20000000015 */
[----:B---3--:R-:W-:Y:S01]  /*0e60*/  SEL R7, R34, RZ, P3 ;  /* 0x000000ff22077207 */ /* 0x008fe20001800000 */
[----:B------:R-:W-:Y:S01]  /*0e70*/  FMUL R0, R0, R11 ;  /* 0x0000000b00007220 */ /* 0x000fe20000400000 */
[----:B------:R-:W-:Y:S02]  /*0e80*/  SEL R39, R39, RZ, P5 ;  /* 0x000000ff27277207 */ /* 0x000fe40002800000 */
[----:B------:R-:W-:-:S02]  /*0e90*/  SEL R8, R23, RZ, P5 ;  /* 0x000000ff17087207 */ /* 0x000fc40002800000 */
[----:B------:R-:W-:Y:S02]  /*0ea0*/  SEL R22, R22, RZ, P5 ;  /* 0x000000ff16167207 */ /* 0x000fe40002800000 */
[----:B------:R-:W-:Y:S01]  /*0eb0*/  SEL R11, R38, RZ, P5 ;  /* 0x000000ff260b7207 */ /* 0x000fe20002800000 */
[----:B------:R-:W-:Y:S01]  /*0ec0*/  FADD R10, R10, -R7 ;  /* 0x800000070a0a7221 */ /* 0x000fe20000000000 */
[----:B-1----:R-:W-:Y:S01]  /*0ed0*/  FMUL R15, R14, R15 ;  /* 0x0000000f0e0f7220 */ /* 0x002fe20000400000 */
[----:B------:R-:W-:Y:S02]  /*0ee0*/  FADD R8, R8, -R39 ;  /* 0x8000002708087221 */ /* 0x000fe40000000000 */
[----:B------:R-:W-:Y:S01]  /*0ef0*/  FADD R7, R22, -R11 ;  /* 0x8000000b16077221 */ /* 0x000fe20000000000 */
[----:B------:R-:W-:Y:S01]  /*0f00*/  SEL R44, R44, RZ, P5 ;  /* 0x000000ff2c2c7207 */ /* 0x000fe20002800000 */
[----:B------:R-:W-:Y:S02]  /*0f10*/  FMUL R8, R9, R8 ;  /* 0x0000000809087220 */ /* 0x000fe40000400000 */
[----:B------:R-:W-:Y:S01]  /*0f20*/  FMUL R7, R40, R7 ;  /* 0x0000000728077220 */ /* 0x000fe20000400000 */
[----:B------:R-:W-:Y:S01]  /*0f30*/  SEL R45, R45, RZ, P5 ;  /* 0x000000ff2d2d7207 */ /* 0x000fe20002800000 */
[----:B------:R-:W-:Y:S01]  /*0f40*/  FFMA R3, R46, R0, R3 ;  /* 0x000000002e037223 */ /* 0x000fe20000000003 */
[----:B------:R-:W-:-:S02]  /*0f50*/  SEL R35, R35, RZ, P3 ;  /* 0x000000ff23237207 */ /* 0x000fc40001800000 */
[----:B------:R-:W-:Y:S02]  /*0f60*/  SEL R0, R33, RZ, P3 ;  /* 0x000000ff21007207 */ /* 0x000fe40001800000 */
[----:B------:R-:W-:-:S03]  /*0f70*/  ISETP.GT.AND P6, PT, R6, 0xff, PT ;  /* 0x000000ff0600780c */ /* 0x000fc60003fc4270 */
[----:B------:R-:W-:Y:S01]  /*0f80*/  FADD R0, R0, -R35 ;  /* 0x8000002300007221 */ /* 0x000fe20000000000 */
[----:B------:R-:W-:Y:S01]  /*0f90*/  SEL R30, R30, RZ, P3 ;  /* 0x000000ff1e1e7207 */ /* 0x000fe20001800000 */
[----:B------:R-:W-:Y:S01]  /*0fa0*/  FMUL R10, R51, R10 ;  /* 0x0000000a330a7220 */ /* 0x000fe20000400000 */
[----:B----4-:R-:W-:Y:S01]  /*0fb0*/  SEL R25, R25, RZ, P3 ;  /* 0x000000ff19197207 */ /* 0x010fe20001800000 */
[----:B------:R-:W-:Y:S01]  /*0fc0*/  FMUL R0, R47, R0 ;  /* 0x000000002f007220 */ /* 0x000fe20000400000 */
[----:B------:R-:W-:Y:S02]  /*0fd0*/  SEL R6, R31, RZ, P3 ;  /* 0x000000ff1f067207 */ /* 0x000fe40001800000 */
[----:B------:R-:W-:-:S03]  /*0fe0*/  ISETP.NE.AND P1, PT, R20, RZ, PT ;  /* 0x000000ff1400720c */ /* 0x000fc60003f25270 */
[----:B------:R-:W-:Y:S01]  /*0ff0*/  FFMA R0, R25, R0, R6 ;  /* 0x0000000019007223 */ /* 0x000fe20000000006 */
[----:B------:R-:W-:Y:S02]  /*1000*/  SEL R4, R4, RZ, P4 ;  /* 0x000000ff04047207 */ /* 0x000fe40002000000 */
[----:B------:R-:W-:Y:S02]  /*1010*/  SEL R11, R5, RZ, P4 ;  /* 0x000000ff050b7207 */ /* 0x000fe40002000000 */
[----:B--2---:R-:W-:Y:S02]  /*1020*/  SEL R13, R18, RZ, P4 ;  /* 0x000000ff120d7207 */ /* 0x004fe40002000000 */
[----:B------:R-:W-:Y:S02]  /*1030*/  SEL R14, R19, RZ, P4 ;  /* 0x000000ff130e7207 */ /* 0x000fe40002000000 */
[----:B------:R-:W-:Y:S01]  /*1040*/  SEL R9, R28, RZ, P5 ;  /* 0x000000ff1c097207 */ /* 0x000fe20002800000 */
[----:B------:R-:W-:-:S02]  /*1050*/  FADD R5, R4, -R13 ;  /* 0x8000000d04057221 */ /* 0x000fc40000000000 */
[----:B------:R-:W-:Y:S02]  /*1060*/  FADD R4, R11, -R14 ;  /* 0x8000000e0b047221 */ /* 0x000fe40000000000 */
[----:B------:R-:W-:Y:S01]  /*1070*/  FMUL R5, R12, R5 ;  /* 0x000000050c057220 */ /* 0x000fe20000400000 */
[----:B------:R-:W-:Y:S02]  /*1080*/  SEL R12, R29, RZ, P5 ;  /* 0x000000ff1d0c7207 */ /* 0x000fe40002800000 */
[----:B------:R-:W-:Y:S01]  /*1090*/  SEL R11, R16, RZ, P4 ;  /* 0x000000ff100b7207 */ /* 0x000fe20002000000 */
[----:B------:R-:W-:Y:S01]  /*10a0*/  FMUL R4, R15, R4 ;  /* 0x000000040f047220 */ /* 0x000fe20000400000 */
[----:B------:R-:W-:Y:S01]  /*10b0*/  SEL R14, R17, RZ, P4 ;  /* 0x000000ff110e7207 */ /* 0x000fe20002000000 */
[----:B------:R-:W-:Y:S01]  /*10c0*/  FFMA R7, R44, R7, R9 ;  /* 0x000000072c077223 */ /* 0x000fe20000000009 */
[----:B------:R-:W-:Y:S02]  /*10d0*/  SEL R36, R36, RZ, P4 ;  /* 0x000000ff24247207 */ /* 0x000fe40002000000 */
[----:B------:R-:W-:-:S03]  /*10e0*/  SEL R37, R37, RZ, P4 ;  /* 0x000000ff25257207 */ /* 0x000fc60002000000 */
[----:B------:R-:W-:Y:S01]  /*10f0*/  FFMA R36, R11, R5, R36 ;  /* 0x000000050b247223 */ /* 0x000fe20000000024 */
[----:B------:R-:W-:Y:S01]  /*1100*/  FFMA R8, R45, R8, R12 ;  /* 0x000000082d087223 */ /* 0x000fe2000000000c */
[----:B------:R-:W-:Y:S01]  /*1110*/  FFMA R37, R14, R4, R37 ;  /* 0x000000040e257223 */ /* 0x000fe20000000025 */
[C---:B------:R-:W-:Y:S01]  /*1120*/  FSETP.GEU.AND P4, PT, R7.reuse, RZ, PT ;  /* 0x000000ff0700720b */ /* 0x040fe20003f8e000 */
[----:B------:R-:W0:Y:S01]  /*1130*/  LDC.64 R4, c[0x0][0x2b0] ;  /* 0x0000ac00ff047b82 */ /* 0x000e220000000a00 */
[----:B------:R-:W-:Y:S02]  /*1140*/  FSETP.GEU.AND P5, PT, R36, RZ, PT ;  /* 0x000000ff2400720b */ /* 0x000fe40003fae000 */
[----:B------:R-:W-:Y:S02]  /*1150*/  FSEL R12, R7, RZ, P4 ;  /* 0x000000ff070c7208 */ /* 0x000fe40002000000 */
[----:B------:R-:W-:Y:S02]  /*1160*/  FSETP.GEU.AND P4, PT, R8, RZ, PT ;  /* 0x000000ff0800720b */ /* 0x000fe40003f8e000 */
[----:B------:R-:W-:-:S02]  /*1170*/  FSEL R36, R36, RZ, P5 ;  /* 0x000000ff24247208 */ /* 0x000fc40002800000 */
[C---:B------:R-:W-:Y:S02]  /*1180*/  FSETP.GEU.AND P5, PT, R37.reuse, RZ, PT ;  /* 0x000000ff2500720b */ /* 0x040fe40003fae000 */
[----:B------:R-:W-:Y:S02]  /*1190*/  FSEL R13, R8, RZ, P4 ;  /* 0x000000ff080d7208 */ /* 0x000fe40002000000 */
[----:B------:R-:W-:Y:S02]  /*11a0*/  ISETP.GE.AND P4, PT, R2, 0x48ad00, PT ;  /* 0x0048ad000200780c */ /* 0x000fe40003f86270 */
[----:B------:R-:W-:Y:S02]  /*11b0*/  SEL R9, R24, RZ, P3 ;  /* 0x000000ff18097207 */ /* 0x000fe40001800000 */
[----:B------:R-:W-:Y:S02]  /*11c0*/  FSEL R37, R37, RZ, P5 ;  /* 0x000000ff25257208 */ /* 0x000fe40002800000 */
[----:B------:R-:W-:Y:S01]  /*11d0*/  @P2 FSEL R12, R36, RZ, P6 ;  /* 0x000000ff240c2208 */ /* 0x000fe20003000000 */
[----:B------:R-:W-:Y:S01]  /*11e0*/  FFMA R10, R9, R10, R30 ;  /* 0x0000000a090a7223 */ /* 0x000fe2000000001e */
[----:B------:R-:W-:-:S02]  /*11f0*/  @P2 FSEL R13, R37, RZ, P6 ;  /* 0x000000ff250d2208 */ /* 0x000fc40003000000 */
[----:B------:R-:W-:Y:S02]  /*1200*/  FSETP.GEU.AND P2, PT, R3, RZ, PT ;  /* 0x000000ff0300720b */ /* 0x000fe40003f4e000 */
[----:B------:R-:W-:Y:S02]  /*1210*/  FSETP.GEU.AND P3, PT, R21, RZ, PT ;  /* 0x000000ff1500720b */ /* 0x000fe40003f6e000 */
[----:B------:R-:W-:Y:S02]  /*1220*/  @!P0 FSEL R12, R3, RZ, P2 ;  /* 0x000000ff030c8208 */ /* 0x000fe40001000000 */
[----:B------:R-:W-:Y:S02]  /*1230*/  @!P0 FSEL R13, R21, RZ, P3 ;  /* 0x000000ff150d8208 */ /* 0x000fe40001800000 */
[----:B------:R-:W-:Y:S02]  /*1240*/  FSETP.GEU.AND P0, PT, R10, RZ, PT ;  /* 0x000000ff0a00720b */ /* 0x000fe40003f0e000 */
[----:B------:R-:W-:Y:S01]  /*1250*/  FSETP.GEU.AND P2, PT, R0, RZ, PT ;  /* 0x000000ff0000720b */ /* 0x000fe20003f4e000 */
[----:B0-----:R-:W-:Y:S01]  /*1260*/  IMAD.WIDE R2, R2, 0x4, R4 ;  /* 0x0000000402027825 */ /* 0x001fe200078e0204 */
[----:B------:R-:W-:-:S02]  /*1270*/  @!P1 FSEL R12, R10, RZ, P0 ;  /* 0x000000ff0a0c9208 */ /* 0x000fc40000000000 */
[----:B------:R-:W-:Y:S01]  /*1280*/  @!P1 FSEL R13, R0, RZ, P2 ;  /* 0x000000ff000d9208 */ /* 0x000fe20001000000 */
[----:B------:R-:W-:Y:S08]  /*1290*/  @P4 EXIT ;  /* 0x000000000000494d */ /* 0x000ff00003800000 */
[----:B------:R-:W-:Y:S01]  /*12a0*/  STG.E.64 desc[UR4][R2.64], R12 ;  /* 0x0000000c02007986 */ /* 0x000fe2000c101b04 */
[----:B------:R-:W-:Y:S05]  /*12b0*/  EXIT ;  /* 0x000000000000794d */ /* 0x000fea0003800000 */
.L_x_0:
[----:B------:R-:W-:-:S00]  /*12c0*/  BRA `(.L_x_0) ;  /* 0xfffffffc00fc7947 */ /* 0x000fc0000383ffff */
[----:B------:R-:W-:-:S00]  /*12d0*/  NOP ;  /* 0x0000000000007918 */ /* 0x000fc00000000000 */
        /* <DEDUP_REMOVED lines=10> */
.L_x_1:


//--------------------- .nv.global.init           --------------------------
	.section	.nv.global.init,"aw",@progbits
.nv.global.init:
	.type		_$_str,@object
	.size		_$_str,(_$_str_$_2 - _$_str)
_$_str:
        /*0000*/ 	.byte	0x5f, 0x5f, 0x43, 0x55, 0x44, 0x41, 0x5f, 0x46, 0x54, 0x5a, 0x00
	.type		_$_str_$_2,@object
	.size		_$_str_$_2,(.L_1 - _$_str_$_2)
_$_str_$_2:
        /*000b*/ 	.byte	0x5f, 0x5f, 0x43, 0x55, 0x44, 0x41, 0x5f, 0x50, 0x52, 0x45, 0x43, 0x5f, 0x53, 0x51, 0x52, 0x54
        /*001b*/ 	.byte	0x00
.L_1:


//--------------------- .nv.constant0.triton_poi_fused_cat_30 --------------------------
	.section	.nv.constant0.triton_poi_fused_cat_30,"a",@progbits
	.sectionflags	@""
	.align	4
.nv.constant0.triton_poi_fused_cat_30:
	.zero		700
